//
// Generated by NVIDIA NVVM Compiler
//
// Compiler Build ID: CL-36424714
// Cuda compilation tools, release 13.0, V13.0.88
// Based on NVVM 20.0.0
//

.version 9.0
.target sm_100
.address_size 64

	// .globl	_Z7encryptPcS_i

.visible .entry _Z7encryptPcS_i(
	.param .u64 .ptr .align 1 _Z7encryptPcS_i_param_0,
	.param .u64 .ptr .align 1 _Z7encryptPcS_i_param_1,
	.param .u32 _Z7encryptPcS_i_param_2
)
{
	.reg .b16 	%rs<4>;
	.reg .b32 	%r<5>;
	.reg .b64 	%rd<8>;

	ld.param.u64 	%rd1, [_Z7encryptPcS_i_param_0];
	ld.param.u64 	%rd2, [_Z7encryptPcS_i_param_1];
	ld.param.u8 	%rs1, [_Z7encryptPcS_i_param_2];
	cvta.to.global.u64 	%rd3, %rd2;
	cvta.to.global.u64 	%rd4, %rd1;
	mov.u32 	%r1, %tid.x;
	mov.u32 	%r2, %ctaid.x;
	mov.u32 	%r3, %ntid.x;
	mad.lo.s32 	%r4, %r2, %r3, %r1;
	cvt.s64.s32 	%rd5, %r4;
	add.s64 	%rd6, %rd4, %rd5;
	ld.global.u8 	%rs2, [%rd6];
	add.s16 	%rs3, %rs2, %rs1;
	add.s64 	%rd7, %rd3, %rd5;
	st.global.u8 	[%rd7], %rs3;
	ret;

}
	// .globl	_Z7decryptPcS_i
.visible .entry _Z7decryptPcS_i(
	.param .u64 .ptr .align 1 _Z7decryptPcS_i_param_0,
	.param .u64 .ptr .align 1 _Z7decryptPcS_i_param_1,
	.param .u32 _Z7decryptPcS_i_param_2
)
{
	.reg .b16 	%rs<4>;
	.reg .b32 	%r<5>;
	.reg .b64 	%rd<8>;

	ld.param.u64 	%rd1, [_Z7decryptPcS_i_param_0];
	ld.param.u64 	%rd2, [_Z7decryptPcS_i_param_1];
	ld.param.u8 	%rs1, [_Z7decryptPcS_i_param_2];
	cvta.to.global.u64 	%rd3, %rd2;
	cvta.to.global.u64 	%rd4, %rd1;
	mov.u32 	%r1, %tid.x;
	mov.u32 	%r2, %ctaid.x;
	mov.u32 	%r3, %ntid.x;
	mad.lo.s32 	%r4, %r2, %r3, %r1;
	cvt.s64.s32 	%rd5, %r4;
	add.s64 	%rd6, %rd4, %rd5;
	ld.global.u8 	%rs2, [%rd6];
	sub.s16 	%rs3, %rs2, %rs1;
	add.s64 	%rd7, %rd3, %rd5;
	st.global.u8 	[%rd7], %rs3;
	ret;

}


// ===== COMPILED SASS (sm_100) =====

	.target	sm_100

	.elftype	@"ET_EXEC"


//--------------------- .note.nv.tkinfo           --------------------------
	.section	.note.nv.tkinfo,"",@"SHT_NOTE"
	.sectionflags	@"SHF_NOTE_NV_TKINFO"
	.tkinfo
        /*0018*/ 	.word	0x00000002
        /*0030*/ 	.string	""
        /*0030*/ 	.string	"ptxas"
        /*0030*/ 	.string	"Cuda compilation tools, release 13.0, V13.0.88"
        /*0030*/ 	.string	"Build cuda_13.0.r13.0/compiler.36424714_0"
        /*0030*/ 	.string	"-arch sm_100 -m 64 "



//--------------------- .note.nv.cuinfo           --------------------------
	.section	.note.nv.cuinfo,"",@"SHT_NOTE"
	.sectionflags	@"SHF_NOTE_NV_CUINFO"
        /*0018*/ 	.short	0x0002
        /*001a*/ 	.short	0x0064
        /*001c*/ 	.short	0x0082
	.zero		2


//--------------------- .nv.info                  --------------------------
	.section	.nv.info,"",@"SHT_CUDA_INFO"
	.align	4


	//----- nvinfo : EIATTR_REGCOUNT
	.align		4
        /*0000*/ 	.byte	0x04, 0x2f
        /*0002*/ 	.short	(.L_1 - .L_0)
	.align		4
.L_0:
        /*0004*/ 	.word	index@(_Z7encryptPcS_i)
        /*0008*/ 	.word	0x0000000a


	//----- nvinfo : EIATTR_FRAME_SIZE
	.align		4
.L_1:
        /*000c*/ 	.byte	0x04, 0x11
        /*000e*/ 	.short	(.L_3 - .L_2)
	.align		4
.L_2:
        /*0010*/ 	.word	index@(_Z7encryptPcS_i)
        /*0014*/ 	.word	0x00000000


	//----- nvinfo : EIATTR_REGCOUNT
	.align		4
.L_3:
        /*0018*/ 	.byte	0x04, 0x2f
        /*001a*/ 	.short	(.L_5 - .L_4)
	.align		4
.L_4:
        /*001c*/ 	.word	index@(_Z7decryptPcS_i)
        /*0020*/ 	.word	0x0000000a


	//----- nvinfo : EIATTR_FRAME_SIZE
	.align		4
.L_5:
        /*0024*/ 	.byte	0x04, 0x11
        /*0026*/ 	.short	(.L_7 - .L_6)
	.align		4
.L_6:
        /*0028*/ 	.word	index@(_Z7decryptPcS_i)
        /*002c*/ 	.word	0x00000000


	//----- nvinfo : EIATTR_MIN_STACK_SIZE
	.align		4
.L_7:
        /*0030*/ 	.byte	0x04, 0x12
        /*0032*/ 	.short	(.L_9 - .L_8)
	.align		4
.L_8:
        /*0034*/ 	.word	index@(_Z7decryptPcS_i)
        /*0038*/ 	.word	0x00000000


	//----- nvinfo : EIATTR_MIN_STACK_SIZE
	.align		4
.L_9:
        /*003c*/ 	.byte	0x04, 0x12
        /*003e*/ 	.short	(.L_11 - .L_10)
	.align		4
.L_10:
        /*0040*/ 	.word	index@(_Z7encryptPcS_i)
        /*0044*/ 	.word	0x00000000
.L_11:


//--------------------- .nv.compat                --------------------------
	.section	.nv.compat,"",@"SHT_CUDA_COMPAT_INFO"
	.align	4
        /*0000*/ 	.byte	0x02, 0x09, 0x00, 0x00, 0x02, 0x02, 0x01, 0x00, 0x02, 0x05, 0x05, 0x00, 0x03, 0x07, 0x01, 0x01
        /*0010*/ 	.byte	0x02, 0x03, 0x00, 0x00, 0x02, 0x06, 0x01, 0x00, 0x04, 0x0b, 0x08, 0x00, 0x09, 0x00, 0x00, 0x00
        /*0020*/ 	.byte	0x00, 0x00, 0x00, 0x00


//--------------------- .nv.info._Z7decryptPcS_i  --------------------------
	.section	.nv.info._Z7decryptPcS_i,"",@"SHT_CUDA_INFO"
	.sectionflags	@""
	.align	4


	//----- nvinfo : EIATTR_CUDA_API_VERSION
	.align		4
        /*0000*/ 	.byte	0x04, 0x37
        /*0002*/ 	.short	(.L_13 - .L_12)
.L_12:
        /*0004*/ 	.word	0x00000082


	//----- nvinfo : EIATTR_KPARAM_INFO
	.align		4
.L_13:
        /*0008*/ 	.byte	0x04, 0x17
        /*000a*/ 	.short	(.L_15 - .L_14)
.L_14:
        /*000c*/ 	.word	0x00000000
        /*0010*/ 	.short	0x0002
        /*0012*/ 	.short	0x0010
        /*0014*/ 	.byte	0x00, 0xf0, 0x11, 0x00


	//----- nvinfo : EIATTR_KPARAM_INFO
	.align		4
.L_15:
        /*0018*/ 	.byte	0x04, 0x17
        /*001a*/ 	.short	(.L_17 - .L_16)
.L_16:
        /*001c*/ 	.word	0x00000000
        /*0020*/ 	.short	0x0001
        /*0022*/ 	.short	0x0008
        /*0024*/ 	.byte	0x00, 0xf5, 0x21, 0x00


	//----- nvinfo : EIATTR_KPARAM_INFO
	.align		4
.L_17:
        /*0028*/ 	.byte	0x04, 0x17
        /*002a*/ 	.short	(.L_19 - .L_18)
.L_18:
        /*002c*/ 	.word	0x00000000
        /*0030*/ 	.short	0x0000
        /*0032*/ 	.short	0x0000
        /*0034*/ 	.byte	0x00, 0xf5, 0x21, 0x00


	//----- nvinfo : EIATTR_SPARSE_MMA_MASK
	.align		4
.L_19:
        /*0038*/ 	.byte	0x03, 0x50
        /*003a*/ 	.short	0x0000


	//----- nvinfo : EIATTR_MAXREG_COUNT
	.align		4
        /*003c*/ 	.byte	0x03, 0x1b
        /*003e*/ 	.short	0x00ff


	//----- nvinfo : EIATTR_MERCURY_ISA_VERSION
	.align		4
        /*0040*/ 	.byte	0x03, 0x5f
        /*0042*/ 	.short	0x0101


	//----- nvinfo : EIATTR_VRC_CTA_INIT_COUNT
	.align		4
        /*0044*/ 	.byte	0x02, 0x4a
	.zero		1
	.zero		1


	//----- nvinfo : EIATTR_EXIT_INSTR_OFFSETS
	.align		4
        /*0048*/ 	.byte	0x04, 0x1c
        /*004a*/ 	.short	(.L_21 - .L_20)


	//   ....[0]....
.L_20:
        /*004c*/ 	.word	0x00000120


	//----- nvinfo : EIATTR_CBANK_PARAM_SIZE
	.align		4
.L_21:
        /*0050*/ 	.byte	0x03, 0x19
        /*0052*/ 	.short	0x0014


	//----- nvinfo : EIATTR_PARAM_CBANK
	.align		4
        /*0054*/ 	.byte	0x04, 0x0a
        /*0056*/ 	.short	(.L_23 - .L_22)
	.align		4
.L_22:
        /*0058*/ 	.word	index@(.nv.constant0._Z7decryptPcS_i)
        /*005c*/ 	.short	0x0380
        /*005e*/ 	.short	0x0014


	//----- nvinfo : EIATTR_SW_WAR
	.align		4
.L_23:
        /*0060*/ 	.byte	0x04, 0x36
        /*0062*/ 	.short	(.L_25 - .L_24)
.L_24:
        /*0064*/ 	.word	0x00000008
.L_25:


//--------------------- .nv.info._Z7encryptPcS_i  --------------------------
	.section	.nv.info._Z7encryptPcS_i,"",@"SHT_CUDA_INFO"
	.sectionflags	@""
	.align	4


	//----- nvinfo : EIATTR_CUDA_API_VERSION
	.align		4
        /*0000*/ 	.byte	0x04, 0x37
        /*0002*/ 	.short	(.L_27 - .L_26)
.L_26:
        /*0004*/ 	.word	0x00000082


	//----- nvinfo : EIATTR_KPARAM_INFO
	.align		4
.L_27:
        /*0008*/ 	.byte	0x04, 0x17
        /*000a*/ 	.short	(.L_29 - .L_28)
.L_28:
        /*000c*/ 	.word	0x00000000
        /*0010*/ 	.short	0x0002
        /*0012*/ 	.short	0x0010
        /*0014*/ 	.byte	0x00, 0xf0, 0x11, 0x00


	//----- nvinfo : EIATTR_KPARAM_INFO
	.align		4
.L_29:
        /*0018*/ 	.byte	0x04, 0x17
        /*001a*/ 	.short	(.L_31 - .L_30)
.L_30:
        /*001c*/ 	.word	0x00000000
        /*0020*/ 	.short	0x0001
        /*0022*/ 	.short	0x0008
        /*0024*/ 	.byte	0x00, 0xf5, 0x21, 0x00


	//----- nvinfo : EIATTR_KPARAM_INFO
	.align		4
.L_31:
        /*0028*/ 	.byte	0x04, 0x17
        /*002a*/ 	.short	(.L_33 - .L_32)
.L_32:
        /*002c*/ 	.word	0x00000000
        /*0030*/ 	.short	0x0000
        /*0032*/ 	.short	0x0000
        /*0034*/ 	.byte	0x00, 0xf5, 0x21, 0x00


	//----- nvinfo : EIATTR_SPARSE_MMA_MASK
	.align		4
.L_33:
        /*0038*/ 	.byte	0x03, 0x50
        /*003a*/ 	.short	0x0000


	//----- nvinfo : EIATTR_MAXREG_COUNT
	.align		4
        /*003c*/ 	.byte	0x03, 0x1b
        /*003e*/ 	.short	0x00ff


	//----- nvinfo : EIATTR_MERCURY_ISA_VERSION
	.align		4
        /*0040*/ 	.byte	0x03, 0x5f
        /*0042*/ 	.short	0x0101


	//----- nvinfo : EIATTR_VRC_CTA_INIT_COUNT
	.align		4
        /*0044*/ 	.byte	0x02, 0x4a
	.zero		1
	.zero		1


	//----- nvinfo : EIATTR_EXIT_INSTR_OFFSETS
	.align		4
        /*0048*/ 	.byte	0x04, 0x1c
        /*004a*/ 	.short	(.L_35 - .L_34)


	//   ....[0]....
.L_34:
        /*004c*/ 	.word	0x00000100


	//----- nvinfo : EIATTR_CBANK_PARAM_SIZE
	.align		4
.L_35:
        /*0050*/ 	.byte	0x03, 0x19
        /*0052*/ 	.short	0x0014


	//----- nvinfo : EIATTR_PARAM_CBANK
	.align		4
        /*0054*/ 	.byte	0x04, 0x0a
        /*0056*/ 	.short	(.L_37 - .L_36)
	.align		4
.L_36:
        /*0058*/ 	.word	index@(.nv.constant0._Z7encryptPcS_i)
        /*005c*/ 	.short	0x0380
        /*005e*/ 	.short	0x0014


	//----- nvinfo : EIATTR_SW_WAR
	.align		4
.L_37:
        /*0060*/ 	.byte	0x04, 0x36
        /*0062*/ 	.short	(.L_39 - .L_38)
.L_38:
        /*0064*/ 	.word	0x00000008
.L_39:


//--------------------- .nv.callgraph             --------------------------
	.section	.nv.callgraph,"",@"SHT_CUDA_CALLGRAPH"
	.align	4
	.sectionentsize	8
	.align		4
        /*0000*/ 	.word	0x00000000
	.align		4
        /*0004*/ 	.word	0xffffffff
	.align		4
        /*0008*/ 	.word	0x00000000
	.align		4
        /*000c*/ 	.word	0xfffffffe
	.align		4
        /*0010*/ 	.word	0x00000000
	.align		4
        /*0014*/ 	.word	0xfffffffd
	.align		4
        /*0018*/ 	.word	0x00000000
	.align		4
        /*001c*/ 	.word	0xfffffffc


//--------------------- .text._Z7decryptPcS_i     --------------------------
	.section	.text._Z7decryptPcS_i,"ax",@progbits
	.align	128
        .global         _Z7decryptPcS_i
        .type           _Z7decryptPcS_i,@function
        .size           _Z7decryptPcS_i,(.L_x_2 - _Z7decryptPcS_i)
        .other          _Z7decryptPcS_i,@"STO_CUDA_ENTRY STV_DEFAULT"
_Z7decryptPcS_i:
.text._Z7decryptPcS_i:
[----:B------:R-:W-:Y:S01]  /*0000*/  LDC R1, c[0x0][0x37c] ;  /* 0x0000df00ff017b82 */ /* 0x000fe20000000800 */
[----:B------:R-:W0:Y:S07]  /*0010*/  S2R R4, SR_TID.X ;  /* 0x0000000000047919 */ /* 0x000e2e0000002100 */
[----:B------:R-:W0:Y:S01]  /*0020*/  S2UR UR4, SR_CTAID.X ;  /* 0x00000000000479c3 */ /* 0x000e220000002500 */
[----:B------:R-:W1:Y:S01]  /*0030*/  LDCU.128 UR8, c[0x0][0x380] ;  /* 0x00007000ff0877ac */ /* 0x000e620008000c00 */
[----:B------:R-:W2:Y:S06]  /*0040*/  LDCU.64 UR6, c[0x0][0x358] ;  /* 0x00006b00ff0677ac */ /* 0x000eac0008000a00 */
[----:B------:R-:W0:Y:S02]  /*0050*/  LDC R3, c[0x0][0x360] ;  /* 0x0000d800ff037b82 */ /* 0x000e240000000800 */
[----:B0-----:R-:W-:Y:S01]  /*0060*/  IMAD R4, R3, UR4, R4 ;  /* 0x0000000403047c24 */ /* 0x001fe2000f8e0204 */
[----:B------:R-:W0:Y:S04]  /*0070*/  LDCU.U8 UR4, c[0x0][0x390] ;  /* 0x00007200ff0477ac */ /* 0x000e280008000000 */
[----:B-1----:R-:W-:-:S02]  /*0080*/  IADD3 R2, P0, PT, R4, UR8, RZ ;  /* 0x0000000804027c10 */ /* 0x002fc4000ff1e0ff */
[----:B------:R-:W-:-:S04]  /*0090*/  SHF.R.S32.HI R0, RZ, 0x1f, R4 ;  /* 0x0000001fff007819 */ /* 0x000fc80000011404 */
[----:B------:R-:W-:-:S05]  /*00a0*/  IADD3.X R3, PT, PT, R0, UR9, RZ, P0, !PT ;  /* 0x0000000900037c10 */ /* 0x000fca00087fe4ff */
[----:B--2---:R-:W2:Y:S01]  /*00b0*/  LDG.E.U8 R2, desc[UR6][R2.64] ;  /* 0x0000000602027981 */ /* 0x004ea2000c1e1100 */
[----:B------:R-:W-:Y:S01]  /*00c0*/  IADD3 R4, P0, PT, R4, UR10, RZ ;  /* 0x0000000a04047c10 */ /* 0x000fe2000ff1e0ff */
[----:B0-----:R-:W-:-:S03]  /*00d0*/  UIADD3 UR4, UPT, UPT, URZ, -UR4, URZ ;  /* 0x80000004ff047290 */ /* 0x001fc6000fffe0ff */
[----:B------:R-:W-:Y:S01]  /*00e0*/  IADD3.X R5, PT, PT, R0, UR11, RZ, P0, !PT ;  /* 0x0000000b00057c10 */ /* 0x000fe200087fe4ff */
[----:B------:R-:W-:-:S06]  /*00f0*/  UPRMT UR4, UR4, 0x7710, URZ ;  /* 0x0000771004047896 */ /* 0x000fcc00080000ff */
[----:B--2---:R-:W-:-:S05]  /*0100*/  VIADD R7, R2, UR4 ;  /* 0x0000000402077c36 */ /* 0x004fca0008000000 */
[----:B------:R-:W-:Y:S01]  /*0110*/  STG.E.U8 desc[UR6][R4.64], R7 ;  /* 0x0000000704007986 */ /* 0x000fe2000c101106 */
[----:B------:R-:W-:Y:S05]  /*0120*/  EXIT ;  /* 0x000000000000794d */ /* 0x000fea0003800000 */
.L_x_0:
[----:B------:R-:W-:-:S00]  /*0130*/  BRA `(.L_x_0) ;  /* 0xfffffffc00fc7947 */ /* 0x000fc0000383ffff */
[----:B------:R-:W-:-:S00]  /*0140*/  NOP ;  /* 0x0000000000007918 */ /* 0x000fc00000000000 */
        /* <DEDUP_REMOVED lines=11> */
.L_x_2:


//--------------------- .text._Z7encryptPcS_i     --------------------------
	.section	.text._Z7encryptPcS_i,"ax",@progbits
	.align	128
        .global         _Z7encryptPcS_i
        .type           _Z7encryptPcS_i,@function
        .size           _Z7encryptPcS_i,(.L_x_3 - _Z7encryptPcS_i)
        .other          _Z7encryptPcS_i,@"STO_CUDA_ENTRY STV_DEFAULT"
_Z7encryptPcS_i:
.text._Z7encryptPcS_i:
        /* <DEDUP_REMOVED lines=11> */
[----:B--2---:R-:W0:Y:S01]  /*00b0*/  LDG.E.U8 R2, desc[UR4][R2.64] ;  /* 0x0000000402027981 */ /* 0x004e22000c1e1100 */
[----:B------:R-:W-:-:S04]  /*00c0*/  IADD3 R4, P0, PT, R4, UR10, RZ ;  /* 0x0000000a04047c10 */ /* 0x000fc8000ff1e0ff */
[----:B------:R-:W-:Y:S01]  /*00d0*/  IADD3.X R5, PT, PT, R0, UR11, RZ, P0, !PT ;  /* 0x0000000b00057c10 */ /* 0x000fe200087fe4ff */
[----:B0-----:R-:W-:-:S05]  /*00e0*/  VIADD R7, R2, UR6 ;  /* 0x0000000602077c36 */ /* 0x001fca0008000000 */
[----:B------:R-:W-:Y:S01]  /*00f0*/  STG.E.U8 desc[UR4][R4.64], R7 ;  /* 0x0000000704007986 */ /* 0x000fe2000c101104 */
[----:B------:R-:W-:Y:S05]  /*0100*/  EXIT ;  /* 0x000000000000794d */ /* 0x000fea0003800000 */
.L_x_1:
        /* <DEDUP_REMOVED lines=15> */
.L_x_3:


//--------------------- .nv.shared.reserved.0     --------------------------
	.section	.nv.shared.reserved.0,"aw",@nobits
	.weak		__nv_reservedSMEM_offset_0_alias
	.size		__nv_reservedSMEM_offset_0_alias, 0, 64
	.other		__nv_reservedSMEM_offset_0_alias,@"STO_CUDA_RESERVED_SHARED STV_DEFAULT"
__nv_reservedSMEM_offset_0_alias:
	.zero		0
	.zero		64


//--------------------- .nv.constant0._Z7decryptPcS_i --------------------------
	.section	.nv.constant0._Z7decryptPcS_i,"a",@progbits
	.sectionflags	@""
	.align	4
.nv.constant0._Z7decryptPcS_i:
	.zero		916


//--------------------- .nv.constant0._Z7encryptPcS_i --------------------------
	.section	.nv.constant0._Z7encryptPcS_i,"a",@progbits
	.sectionflags	@""
	.align	4
.nv.constant0._Z7encryptPcS_i:
	.zero		916


//--------------------- SYMBOLS --------------------------

	.type		.nv.reservedSmem.offset0,@object
	.size		.nv.reservedSmem.offset0,0x4
